//
// Generated by NVIDIA NVVM Compiler
//
// Compiler Build ID: CL-36424714
// Cuda compilation tools, release 13.0, V13.0.88
// Based on NVVM 20.0.0
//

.version 9.0
.target sm_100
.address_size 64

	// .globl	_Z20gpuMatrixComputationPKiS0_Pi

.visible .entry _Z20gpuMatrixComputationPKiS0_Pi(
	.param .u64 .ptr .align 1 _Z20gpuMatrixComputationPKiS0_Pi_param_0,
	.param .u64 .ptr .align 1 _Z20gpuMatrixComputationPKiS0_Pi_param_1,
	.param .u64 .ptr .align 1 _Z20gpuMatrixComputationPKiS0_Pi_param_2
)
{
	.reg .pred 	%p<3>;
	.reg .b16 	%rs<13>;
	.reg .b32 	%r<60>;
	.reg .b64 	%rd<18>;

	ld.param.u64 	%rd6, [_Z20gpuMatrixComputationPKiS0_Pi_param_0];
	ld.param.u64 	%rd7, [_Z20gpuMatrixComputationPKiS0_Pi_param_1];
	ld.param.u64 	%rd8, [_Z20gpuMatrixComputationPKiS0_Pi_param_2];
	cvta.to.global.u64 	%rd1, %rd7;
	cvta.to.global.u64 	%rd2, %rd6;
	cvta.to.global.u64 	%rd3, %rd8;
	mov.b16 	%rs11, 0;
$L__BB0_1:
	shl.b16 	%rs2, %rs11, 4;
	cvt.u64.u16 	%rd9, %rs2;
	and.b64  	%rd4, %rd9, 240;
	cvt.u32.u16 	%r1, %rs2;
	and.b32  	%r2, %r1, 240;
	mul.wide.u32 	%rd10, %r2, 4;
	add.s64 	%rd5, %rd2, %rd10;
	mov.b16 	%rs12, 0;
	shl.b64 	%rd16, %rd4, 2;
$L__BB0_2:
	add.s16 	%rs8, %rs2, %rs12;
	and.b16  	%rs9, %rs12, 255;
	cvt.u32.u16 	%r3, %rs8;
	and.b32  	%r4, %r3, 255;
	mul.wide.u32 	%rd11, %r4, 4;
	add.s64 	%rd12, %rd3, %rd11;
	mov.b32 	%r5, 0;
	st.global.u32 	[%rd12], %r5;
	ld.global.u32 	%r6, [%rd5];
	cvt.u32.u16 	%r7, %rs12;
	and.b32  	%r8, %r7, 255;
	mul.wide.u32 	%rd13, %r8, 4;
	add.s64 	%rd14, %rd1, %rd13;
	ld.global.u32 	%r9, [%rd14];
	mul.lo.s32 	%r10, %r9, %r6;
	st.global.u32 	[%rd12], %r10;
	ld.global.u32 	%r11, [%rd5+4];
	ld.global.u32 	%r12, [%rd14+64];
	mad.lo.s32 	%r13, %r12, %r11, %r10;
	st.global.u32 	[%rd12], %r13;
	ld.global.u32 	%r14, [%rd5+8];
	ld.global.u32 	%r15, [%rd14+128];
	mad.lo.s32 	%r16, %r15, %r14, %r13;
	st.global.u32 	[%rd12], %r16;
	ld.global.u32 	%r17, [%rd5+12];
	ld.global.u32 	%r18, [%rd14+192];
	mad.lo.s32 	%r19, %r18, %r17, %r16;
	st.global.u32 	[%rd12], %r19;
	ld.global.u32 	%r20, [%rd5+16];
	ld.global.u32 	%r21, [%rd14+256];
	mad.lo.s32 	%r22, %r21, %r20, %r19;
	st.global.u32 	[%rd12], %r22;
	ld.global.u32 	%r23, [%rd5+20];
	ld.global.u32 	%r24, [%rd14+320];
	mad.lo.s32 	%r25, %r24, %r23, %r22;
	st.global.u32 	[%rd12], %r25;
	ld.global.u32 	%r26, [%rd5+24];
	ld.global.u32 	%r27, [%rd14+384];
	mad.lo.s32 	%r28, %r27, %r26, %r25;
	st.global.u32 	[%rd12], %r28;
	ld.global.u32 	%r29, [%rd5+28];
	ld.global.u32 	%r30, [%rd14+448];
	mad.lo.s32 	%r31, %r30, %r29, %r28;
	st.global.u32 	[%rd12], %r31;
	ld.global.u32 	%r32, [%rd5+32];
	ld.global.u32 	%r33, [%rd14+512];
	mad.lo.s32 	%r34, %r33, %r32, %r31;
	st.global.u32 	[%rd12], %r34;
	ld.global.u32 	%r35, [%rd5+36];
	ld.global.u32 	%r36, [%rd14+576];
	mad.lo.s32 	%r37, %r36, %r35, %r34;
	st.global.u32 	[%rd12], %r37;
	ld.global.u32 	%r38, [%rd5+40];
	ld.global.u32 	%r39, [%rd14+640];
	mad.lo.s32 	%r40, %r39, %r38, %r37;
	st.global.u32 	[%rd12], %r40;
	ld.global.u32 	%r41, [%rd5+44];
	ld.global.u32 	%r42, [%rd14+704];
	mad.lo.s32 	%r43, %r42, %r41, %r40;
	st.global.u32 	[%rd12], %r43;
	ld.global.u32 	%r44, [%rd5+48];
	ld.global.u32 	%r45, [%rd14+768];
	mad.lo.s32 	%r46, %r45, %r44, %r43;
	st.global.u32 	[%rd12], %r46;
	ld.global.u32 	%r47, [%rd5+52];
	ld.global.u32 	%r48, [%rd14+832];
	mad.lo.s32 	%r49, %r48, %r47, %r46;
	st.global.u32 	[%rd12], %r49;
	ld.global.u32 	%r50, [%rd5+56];
	ld.global.u32 	%r51, [%rd14+896];
	mad.lo.s32 	%r52, %r51, %r50, %r49;
	st.global.u32 	[%rd12], %r52;
	ld.global.u32 	%r53, [%rd5+60];
	ld.global.u32 	%r54, [%rd14+960];
	mad.lo.s32 	%r55, %r54, %r53, %r52;
	st.global.u32 	[%rd12], %r55;
	add.s64 	%rd15, %rd5, %rd13;
	ld.global.u32 	%r56, [%rd15];
	add.s64 	%rd17, %rd14, %rd16;
	ld.global.u32 	%r57, [%rd17];
	add.s32 	%r58, %r57, %r56;
	add.s32 	%r59, %r58, %r55;
	st.global.u32 	[%rd12], %r59;
	add.s16 	%rs12, %rs12, 1;
	setp.lt.u16 	%p1, %rs9, 15;
	@%p1 bra 	$L__BB0_2;
	add.s16 	%rs5, %rs11, 1;
	and.b16  	%rs10, %rs11, 255;
	setp.lt.u16 	%p2, %rs10, 15;
	mov.u16 	%rs11, %rs5;
	@%p2 bra 	$L__BB0_1;
	ret;

}
	// .globl	_Z28gpuParallelMatrixComputationPiS_S_i
.visible .entry _Z28gpuParallelMatrixComputationPiS_S_i(
	.param .u64 .ptr .align 1 _Z28gpuParallelMatrixComputationPiS_S_i_param_0,
	.param .u64 .ptr .align 1 _Z28gpuParallelMatrixComputationPiS_S_i_param_1,
	.param .u64 .ptr .align 1 _Z28gpuParallelMatrixComputationPiS_S_i_param_2,
	.param .u32 _Z28gpuParallelMatrixComputationPiS_S_i_param_3
)
{
	.reg .pred 	%p<4>;
	.reg .b32 	%r<56>;
	.reg .b64 	%rd<30>;

	ld.param.u64 	%rd1, [_Z28gpuParallelMatrixComputationPiS_S_i_param_0];
	ld.param.u64 	%rd2, [_Z28gpuParallelMatrixComputationPiS_S_i_param_1];
	ld.param.u64 	%rd3, [_Z28gpuParallelMatrixComputationPiS_S_i_param_2];
	ld.param.u32 	%r3, [_Z28gpuParallelMatrixComputationPiS_S_i_param_3];
	mov.u32 	%r4, %ctaid.y;
	mov.u32 	%r5, %ntid.y;
	mov.u32 	%r6, %tid.y;
	mad.lo.s32 	%r1, %r4, %r5, %r6;
	mov.u32 	%r7, %ctaid.x;
	mov.u32 	%r8, %ntid.x;
	mov.u32 	%r9, %tid.x;
	mad.lo.s32 	%r2, %r7, %r8, %r9;
	setp.gt.u32 	%p1, %r1, 12;
	setp.gt.s32 	%p2, %r2, 12;
	or.pred  	%p3, %p1, %p2;
	@%p3 bra 	$L__BB1_2;
	cvta.to.global.u64 	%rd4, %rd1;
	cvta.to.global.u64 	%rd5, %rd2;
	cvta.to.global.u64 	%rd6, %rd3;
	shl.b32 	%r10, %r1, 4;
	mul.wide.u32 	%rd7, %r10, 4;
	add.s64 	%rd8, %rd4, %rd7;
	ld.global.v4.u32 	{%r11, %r12, %r13, %r14}, [%rd8];
	mul.wide.s32 	%rd9, %r2, 4;
	add.s64 	%rd10, %rd5, %rd9;
	ld.global.u32 	%r15, [%rd10];
	mul.wide.s32 	%rd11, %r3, 4;
	add.s64 	%rd12, %rd10, %rd11;
	ld.global.u32 	%r16, [%rd12];
	mul.lo.s32 	%r17, %r16, %r12;
	mad.lo.s32 	%r18, %r15, %r11, %r17;
	add.s64 	%rd13, %rd12, %rd11;
	ld.global.u32 	%r19, [%rd13];
	mad.lo.s32 	%r20, %r19, %r13, %r18;
	add.s64 	%rd14, %rd13, %rd11;
	ld.global.u32 	%r21, [%rd14];
	mad.lo.s32 	%r22, %r21, %r14, %r20;
	ld.global.v4.u32 	{%r23, %r24, %r25, %r26}, [%rd8+16];
	add.s64 	%rd15, %rd14, %rd11;
	ld.global.u32 	%r27, [%rd15];
	mad.lo.s32 	%r28, %r27, %r23, %r22;
	add.s64 	%rd16, %rd15, %rd11;
	ld.global.u32 	%r29, [%rd16];
	mad.lo.s32 	%r30, %r29, %r24, %r28;
	add.s64 	%rd17, %rd16, %rd11;
	ld.global.u32 	%r31, [%rd17];
	mad.lo.s32 	%r32, %r31, %r25, %r30;
	add.s64 	%rd18, %rd17, %rd11;
	ld.global.u32 	%r33, [%rd18];
	mad.lo.s32 	%r34, %r33, %r26, %r32;
	ld.global.v4.u32 	{%r35, %r36, %r37, %r38}, [%rd8+32];
	add.s64 	%rd19, %rd18, %rd11;
	ld.global.u32 	%r39, [%rd19];
	mad.lo.s32 	%r40, %r39, %r35, %r34;
	add.s64 	%rd20, %rd19, %rd11;
	ld.global.u32 	%r41, [%rd20];
	mad.lo.s32 	%r42, %r41, %r36, %r40;
	add.s64 	%rd21, %rd20, %rd11;
	ld.global.u32 	%r43, [%rd21];
	mad.lo.s32 	%r44, %r43, %r37, %r42;
	add.s64 	%rd22, %rd21, %rd11;
	ld.global.u32 	%r45, [%rd22];
	mad.lo.s32 	%r46, %r45, %r38, %r44;
	mul.lo.s32 	%r47, %r3, %r1;
	mul.wide.s32 	%rd23, %r47, 4;
	add.s64 	%rd24, %rd4, %rd23;
	ld.global.u32 	%r48, [%rd24+48];
	add.s64 	%rd25, %rd22, %rd11;
	ld.global.u32 	%r49, [%rd25];
	add.s32 	%r50, %r47, %r2;
	add.s64 	%rd26, %rd24, %rd9;
	ld.global.u32 	%r51, [%rd26];
	add.s64 	%rd27, %rd10, %rd23;
	ld.global.u32 	%r52, [%rd27];
	mad.lo.s32 	%r53, %r49, %r48, %r46;
	add.s32 	%r54, %r53, %r51;
	add.s32 	%r55, %r54, %r52;
	mul.wide.s32 	%rd28, %r50, 4;
	add.s64 	%rd29, %rd6, %rd28;
	st.global.u32 	[%rd29], %r55;
$L__BB1_2:
	ret;

}


// ===== COMPILED SASS (sm_100) =====

	.target	sm_100

	.elftype	@"ET_EXEC"


//--------------------- .note.nv.tkinfo           --------------------------
	.section	.note.nv.tkinfo,"",@"SHT_NOTE"
	.sectionflags	@"SHF_NOTE_NV_TKINFO"
	.tkinfo
        /*0018*/ 	.word	0x00000002
        /*0030*/ 	.string	""
        /*0030*/ 	.string	"ptxas"
        /*0030*/ 	.string	"Cuda compilation tools, release 13.0, V13.0.88"
        /*0030*/ 	.string	"Build cuda_13.0.r13.0/compiler.36424714_0"
        /*0030*/ 	.string	"-arch sm_100 -m 64 "



//--------------------- .note.nv.cuinfo           --------------------------
	.section	.note.nv.cuinfo,"",@"SHT_NOTE"
	.sectionflags	@"SHF_NOTE_NV_CUINFO"
        /*0018*/ 	.short	0x0002
        /*001a*/ 	.short	0x0064
        /*001c*/ 	.short	0x0082
	.zero		2


//--------------------- .nv.info                  --------------------------
	.section	.nv.info,"",@"SHT_CUDA_INFO"
	.align	4


	//----- nvinfo : EIATTR_REGCOUNT
	.align		4
        /*0000*/ 	.byte	0x04, 0x2f
        /*0002*/ 	.short	(.L_1 - .L_0)
	.align		4
.L_0:
        /*0004*/ 	.word	index@(_Z20gpuMatrixComputationPKiS0_Pi)
        /*0008*/ 	.word	0x0000001a


	//----- nvinfo : EIATTR_FRAME_SIZE
	.align		4
.L_1:
        /*000c*/ 	.byte	0x04, 0x11
        /*000e*/ 	.short	(.L_3 - .L_2)
	.align		4
.L_2:
        /*0010*/ 	.word	index@(_Z20gpuMatrixComputationPKiS0_Pi)
        /*0014*/ 	.word	0x00000000


	//----- nvinfo : EIATTR_REGCOUNT
	.align		4
.L_3:
        /*0018*/ 	.byte	0x04, 0x2f
        /*001a*/ 	.short	(.L_5 - .L_4)
	.align		4
.L_4:
        /*001c*/ 	.word	index@(_Z28gpuParallelMatrixComputationPiS_S_i)
        /*0020*/ 	.word	0x00000020


	//----- nvinfo : EIATTR_FRAME_SIZE
	.align		4
.L_5:
        /*0024*/ 	.byte	0x04, 0x11
        /*0026*/ 	.short	(.L_7 - .L_6)
	.align		4
.L_6:
        /*0028*/ 	.word	index@(_Z28gpuParallelMatrixComputationPiS_S_i)
        /*002c*/ 	.word	0x00000000


	//----- nvinfo : EIATTR_MIN_STACK_SIZE
	.align		4
.L_7:
        /*0030*/ 	.byte	0x04, 0x12
        /*0032*/ 	.short	(.L_9 - .L_8)
	.align		4
.L_8:
        /*0034*/ 	.word	index@(_Z28gpuParallelMatrixComputationPiS_S_i)
        /*0038*/ 	.word	0x00000000


	//----- nvinfo : EIATTR_MIN_STACK_SIZE
	.align		4
.L_9:
        /*003c*/ 	.byte	0x04, 0x12
        /*003e*/ 	.short	(.L_11 - .L_10)
	.align		4
.L_10:
        /*0040*/ 	.word	index@(_Z20gpuMatrixComputationPKiS0_Pi)
        /*0044*/ 	.word	0x00000000
.L_11:


//--------------------- .nv.compat                --------------------------
	.section	.nv.compat,"",@"SHT_CUDA_COMPAT_INFO"
	.align	4
        /*0000*/ 	.byte	0x02, 0x09, 0x00, 0x00, 0x02, 0x02, 0x01, 0x00, 0x02, 0x05, 0x05, 0x00, 0x03, 0x07, 0x01, 0x01
        /*0010*/ 	.byte	0x02, 0x03, 0x00, 0x00, 0x02, 0x06, 0x01, 0x00, 0x04, 0x0b, 0x08, 0x00, 0x09, 0x00, 0x00, 0x00
        /*0020*/ 	.byte	0x00, 0x00, 0x00, 0x00


//--------------------- .nv.info._Z28gpuParallelMatrixComputationPiS_S_i --------------------------
	.section	.nv.info._Z28gpuParallelMatrixComputationPiS_S_i,"",@"SHT_CUDA_INFO"
	.sectionflags	@""
	.align	4


	//----- nvinfo : EIATTR_CUDA_API_VERSION
	.align		4
        /*0000*/ 	.byte	0x04, 0x37
        /*0002*/ 	.short	(.L_13 - .L_12)
.L_12:
        /*0004*/ 	.word	0x00000082


	//----- nvinfo : EIATTR_KPARAM_INFO
	.align		4
.L_13:
        /*0008*/ 	.byte	0x04, 0x17
        /*000a*/ 	.short	(.L_15 - .L_14)
.L_14:
        /*000c*/ 	.word	0x00000000
        /*0010*/ 	.short	0x0003
        /*0012*/ 	.short	0x0018
        /*0014*/ 	.byte	0x00, 0xf0, 0x11, 0x00


	//----- nvinfo : EIATTR_KPARAM_INFO
	.align		4
.L_15:
        /*0018*/ 	.byte	0x04, 0x17
        /*001a*/ 	.short	(.L_17 - .L_16)
.L_16:
        /*001c*/ 	.word	0x00000000
        /*0020*/ 	.short	0x0002
        /*0022*/ 	.short	0x0010
        /*0024*/ 	.byte	0x00, 0xf5, 0x21, 0x00


	//----- nvinfo : EIATTR_KPARAM_INFO
	.align		4
.L_17:
        /*0028*/ 	.byte	0x04, 0x17
        /*002a*/ 	.short	(.L_19 - .L_18)
.L_18:
        /*002c*/ 	.word	0x00000000
        /*0030*/ 	.short	0x0001
        /*0032*/ 	.short	0x0008
        /*0034*/ 	.byte	0x00, 0xf5, 0x21, 0x00


	//----- nvinfo : EIATTR_KPARAM_INFO
	.align		4
.L_19:
        /*0038*/ 	.byte	0x04, 0x17
        /*003a*/ 	.short	(.L_21 - .L_20)
.L_20:
        /*003c*/ 	.word	0x00000000
        /*0040*/ 	.short	0x0000
        /*0042*/ 	.short	0x0000
        /*0044*/ 	.byte	0x00, 0xf5, 0x21, 0x00


	//----- nvinfo : EIATTR_SPARSE_MMA_MASK
	.align		4
.L_21:
        /*0048*/ 	.byte	0x03, 0x50
        /*004a*/ 	.short	0x0000


	//----- nvinfo : EIATTR_MAXREG_COUNT
	.align		4
        /*004c*/ 	.byte	0x03, 0x1b
        /*004e*/ 	.short	0x00ff


	//----- nvinfo : EIATTR_MERCURY_ISA_VERSION
	.align		4
        /*0050*/ 	.byte	0x03, 0x5f
        /*0052*/ 	.short	0x0101


	//----- nvinfo : EIATTR_VRC_CTA_INIT_COUNT
	.align		4
        /*0054*/ 	.byte	0x02, 0x4a
	.zero		1
	.zero		1


	//----- nvinfo : EIATTR_EXIT_INSTR_OFFSETS
	.align		4
        /*0058*/ 	.byte	0x04, 0x1c
        /*005a*/ 	.short	(.L_23 - .L_22)


	//   ....[0]....
.L_22:
        /*005c*/ 	.word	0x000000b0


	//   ....[1]....
        /*0060*/ 	.word	0x00000480


	//----- nvinfo : EIATTR_CBANK_PARAM_SIZE
	.align		4
.L_23:
        /*0064*/ 	.byte	0x03, 0x19
        /*0066*/ 	.short	0x001c


	//----- nvinfo : EIATTR_PARAM_CBANK
	.align		4
        /*0068*/ 	.byte	0x04, 0x0a
        /*006a*/ 	.short	(.L_25 - .L_24)
	.align		4
.L_24:
        /*006c*/ 	.word	index@(.nv.constant0._Z28gpuParallelMatrixComputationPiS_S_i)
        /*0070*/ 	.short	0x0380
        /*0072*/ 	.short	0x001c


	//----- nvinfo : EIATTR_SW_WAR
	.align		4
.L_25:
        /*0074*/ 	.byte	0x04, 0x36
        /*0076*/ 	.short	(.L_27 - .L_26)
.L_26:
        /*0078*/ 	.word	0x00000008
.L_27:


//--------------------- .nv.info._Z20gpuMatrixComputationPKiS0_Pi --------------------------
	.section	.nv.info._Z20gpuMatrixComputationPKiS0_Pi,"",@"SHT_CUDA_INFO"
	.sectionflags	@""
	.align	4


	//----- nvinfo : EIATTR_CUDA_API_VERSION
	.align		4
        /*0000*/ 	.byte	0x04, 0x37
        /*0002*/ 	.short	(.L_29 - .L_28)
.L_28:
        /*0004*/ 	.word	0x00000082


	//----- nvinfo : EIATTR_KPARAM_INFO
	.align		4
.L_29:
        /*0008*/ 	.byte	0x04, 0x17
        /*000a*/ 	.short	(.L_31 - .L_30)
.L_30:
        /*000c*/ 	.word	0x00000000
        /*0010*/ 	.short	0x0002
        /*0012*/ 	.short	0x0010
        /*0014*/ 	.byte	0x00, 0xf5, 0x21, 0x00


	//----- nvinfo : EIATTR_KPARAM_INFO
	.align		4
.L_31:
        /*0018*/ 	.byte	0x04, 0x17
        /*001a*/ 	.short	(.L_33 - .L_32)
.L_32:
        /*001c*/ 	.word	0x00000000
        /*0020*/ 	.short	0x0001
        /*0022*/ 	.short	0x0008
        /*0024*/ 	.byte	0x00, 0xf5, 0x21, 0x00


	//----- nvinfo : EIATTR_KPARAM_INFO
	.align		4
.L_33:
        /*0028*/ 	.byte	0x04, 0x17
        /*002a*/ 	.short	(.L_35 - .L_34)
.L_34:
        /*002c*/ 	.word	0x00000000
        /*0030*/ 	.short	0x0000
        /*0032*/ 	.short	0x0000
        /*0034*/ 	.byte	0x00, 0xf5, 0x21, 0x00


	//----- nvinfo : EIATTR_SPARSE_MMA_MASK
	.align		4
.L_35:
        /*0038*/ 	.byte	0x03, 0x50
        /*003a*/ 	.short	0x0000


	//----- nvinfo : EIATTR_MAXREG_COUNT
	.align		4
        /*003c*/ 	.byte	0x03, 0x1b
        /*003e*/ 	.short	0x00ff


	//----- nvinfo : EIATTR_MERCURY_ISA_VERSION
	.align		4
        /*0040*/ 	.byte	0x03, 0x5f
        /*0042*/ 	.short	0x0101


	//----- nvinfo : EIATTR_VRC_CTA_INIT_COUNT
	.align		4
        /*0044*/ 	.byte	0x02, 0x4a
	.zero		1
	.zero		1


	//----- nvinfo : EIATTR_EXIT_INSTR_OFFSETS
	.align		4
        /*0048*/ 	.byte	0x04, 0x1c
        /*004a*/ 	.short	(.L_37 - .L_36)


	//   ....[0]....
.L_36:
        /*004c*/ 	.word	0x00000620


	//----- nvinfo : EIATTR_CBANK_PARAM_SIZE
	.align		4
.L_37:
        /*0050*/ 	.byte	0x03, 0x19
        /*0052*/ 	.short	0x0018


	//----- nvinfo : EIATTR_PARAM_CBANK
	.align		4
        /*0054*/ 	.byte	0x04, 0x0a
        /*0056*/ 	.short	(.L_39 - .L_38)
	.align		4
.L_38:
        /*0058*/ 	.word	index@(.nv.constant0._Z20gpuMatrixComputationPKiS0_Pi)
        /*005c*/ 	.short	0x0380
        /*005e*/ 	.short	0x0018


	//----- nvinfo : EIATTR_SW_WAR
	.align		4
.L_39:
        /*0060*/ 	.byte	0x04, 0x36
        /*0062*/ 	.short	(.L_41 - .L_40)
.L_40:
        /*0064*/ 	.word	0x00000008
.L_41:


//--------------------- .nv.callgraph             --------------------------
	.section	.nv.callgraph,"",@"SHT_CUDA_CALLGRAPH"
	.align	4
	.sectionentsize	8
	.align		4
        /*0000*/ 	.word	0x00000000
	.align		4
        /*0004*/ 	.word	0xffffffff
	.align		4
        /*0008*/ 	.word	0x00000000
	.align		4
        /*000c*/ 	.word	0xfffffffe
	.align		4
        /*0010*/ 	.word	0x00000000
	.align		4
        /*0014*/ 	.word	0xfffffffd
	.align		4
        /*0018*/ 	.word	0x00000000
	.align		4
        /*001c*/ 	.word	0xfffffffc


//--------------------- .text._Z28gpuParallelMatrixComputationPiS_S_i --------------------------
	.section	.text._Z28gpuParallelMatrixComputationPiS_S_i,"ax",@progbits
	.align	128
        .global         _Z28gpuParallelMatrixComputationPiS_S_i
        .type           _Z28gpuParallelMatrixComputationPiS_S_i,@function
        .size           _Z28gpuParallelMatrixComputationPiS_S_i,(.L_x_4 - _Z28gpuParallelMatrixComputationPiS_S_i)
        .other          _Z28gpuParallelMatrixComputationPiS_S_i,@"STO_CUDA_ENTRY STV_DEFAULT"
_Z28gpuParallelMatrixComputationPiS_S_i:
.text._Z28gpuParallelMatrixComputationPiS_S_i:
[----:B------:R-:W-:Y:S01]  /*0000*/  LDC R1, c[0x0][0x37c] ;  /* 0x0000df00ff017b82 */ /* 0x000fe20000000800 */
[----:B------:R-:W0:Y:S07]  /*0010*/  S2R R3, SR_TID.X ;  /* 0x0000000000037919 */ /* 0x000e2e0000002100 */
[----:B------:R-:W1:Y:S01]  /*0020*/  LDC R5, c[0x0][0x364] ;  /* 0x0000d900ff057b82 */ /* 0x000e620000000800 */
[----:B------:R-:W1:Y:S07]  /*0030*/  S2R R2, SR_TID.Y ;  /* 0x0000000000027919 */ /* 0x000e6e0000002200 */
[----:B------:R-:W0:Y:S08]  /*0040*/  S2UR UR5, SR_CTAID.X ;  /* 0x00000000000579c3 */ /* 0x000e300000002500 */
[----:B------:R-:W0:Y:S08]  /*0050*/  LDC R0, c[0x0][0x360] ;  /* 0x0000d800ff007b82 */ /* 0x000e300000000800 */
[----:B------:R-:W1:Y:S01]  /*0060*/  S2UR UR4, SR_CTAID.Y ;  /* 0x00000000000479c3 */ /* 0x000e620000002600 */
[----:B0-----:R-:W-:-:S05]  /*0070*/  IMAD R0, R0, UR5, R3 ;  /* 0x0000000500007c24 */ /* 0x001fca000f8e0203 */
[----:B------:R-:W-:Y:S01]  /*0080*/  ISETP.GT.AND P0, PT, R0, 0xc, PT ;  /* 0x0000000c0000780c */ /* 0x000fe20003f04270 */
[----:B-1----:R-:W-:-:S05]  /*0090*/  IMAD R5, R5, UR4, R2 ;  /* 0x0000000405057c24 */ /* 0x002fca000f8e0202 */
[----:B------:R-:W-:-:S13]  /*00a0*/  ISETP.GT.U32.OR P0, PT, R5, 0xc, P0 ;  /* 0x0000000c0500780c */ /* 0x000fda0000704470 */
[----:B------:R-:W-:Y:S05]  /*00b0*/  @P0 EXIT ;  /* 0x000000000000094d */ /* 0x000fea0003800000 */
[----:B------:R-:W0:Y:S01]  /*00c0*/  LDC.64 R16, c[0x0][0x388] ;  /* 0x0000e200ff107b82 */ /* 0x000e220000000a00 */
[----:B------:R-:W1:Y:S01]  /*00d0*/  LDCU.64 UR4, c[0x0][0x358] ;  /* 0x00006b00ff0477ac */ /* 0x000e620008000a00 */
[----:B------:R-:W-:-:S06]  /*00e0*/  SHF.L.U32 R23, R5, 0x4, RZ ;  /* 0x0000000405177819 */ /* 0x000fcc00000006ff */
[----:B------:R-:W2:Y:S08]  /*00f0*/  LDC.64 R18, c[0x0][0x380] ;  /* 0x0000e000ff127b82 */ /* 0x000eb00000000a00 */
[----:B------:R-:W3:Y:S01]  /*0100*/  LDC R2, c[0x0][0x398] ;  /* 0x0000e600ff027b82 */ /* 0x000ee20000000800 */
[----:B0-----:R-:W-:-:S05]  /*0110*/  IMAD.WIDE R16, R0, 0x4, R16 ;  /* 0x0000000400107825 */ /* 0x001fca00078e0210 */
[----:B-1----:R-:W4:Y:S01]  /*0120*/  LDG.E R3, desc[UR4][R16.64] ;  /* 0x0000000410037981 */ /* 0x002f22000c1e1900 */
[----:B--2---:R-:W-:-:S05]  /*0130*/  IMAD.WIDE.U32 R22, R23, 0x4, R18 ;  /* 0x0000000417167825 */ /* 0x004fca00078e0012 */
[----:B------:R-:W2:Y:S01]  /*0140*/  LDG.E.128 R12, desc[UR4][R22.64] ;  /* 0x00000004160c7981 */ /* 0x000ea2000c1e1d00 */
[----:B---3--:R-:W-:-:S05]  /*0150*/  IMAD.WIDE R6, R2, 0x4, R16 ;  /* 0x0000000402067825 */ /* 0x008fca00078e0210 */
[----:B------:R-:W2:Y:S01]  /*0160*/  LDG.E R4, desc[UR4][R6.64] ;  /* 0x0000000406047981 */ /* 0x000ea2000c1e1900 */
[----:B------:R-:W-:-:S05]  /*0170*/  IMAD.WIDE R10, R2, 0x4, R6 ;  /* 0x00000004020a7825 */ /* 0x000fca00078e0206 */
[----:B------:R-:W3:Y:S01]  /*0180*/  LDG.E R9, desc[UR4][R10.64] ;  /* 0x000000040a097981 */ /* 0x000ee2000c1e1900 */
[----:B------:R-:W-:-:S05]  /*0190*/  IMAD.WIDE R26, R2, 0x4, R10 ;  /* 0x00000004021a7825 */ /* 0x000fca00078e020a */
[----:B------:R0:W5:Y:S02]  /*01a0*/  LDG.E R28, desc[UR4][R26.64] ;  /* 0x000000041a1c7981 */ /* 0x000164000c1e1900 */
[----:B0-----:R-:W-:-:S04]  /*01b0*/  IMAD.WIDE R26, R2, 0x4, R26 ;  /* 0x00000004021a7825 */ /* 0x001fc800078e021a */
[----:B------:R-:W-:-:S04]  /*01c0*/  IMAD.WIDE R24, R2, 0x4, R26 ;  /* 0x0000000402187825 */ /* 0x000fc800078e021a */
[C---:B------:R-:W-:Y:S02]  /*01d0*/  IMAD.WIDE R20, R2.reuse, 0x4, R24 ;  /* 0x0000000402147825 */ /* 0x040fe400078e0218 */
[----:B------:R-:W5:Y:S02]  /*01e0*/  LDG.E R24, desc[UR4][R24.64] ;  /* 0x0000000418187981 */ /* 0x000f64000c1e1900 */
[----:B------:R-:W-:Y:S02]  /*01f0*/  IMAD.WIDE R6, R2, 0x4, R20 ;  /* 0x0000000402067825 */ /* 0x000fe400078e0214 */
[----:B------:R-:W5:Y:S02]  /*0200*/  LDG.E R25, desc[UR4][R20.64] ;  /* 0x0000000414197981 */ /* 0x000f64000c1e1900 */
[----:B------:R-:W-:-:S04]  /*0210*/  IMAD R5, R5, R2, RZ ;  /* 0x0000000205057224 */ /* 0x000fc800078e02ff */
[----:B------:R-:W-:-:S04]  /*0220*/  IMAD.WIDE R18, R5, 0x4, R18 ;  /* 0x0000000405127825 */ /* 0x000fc800078e0212 */
[----:B------:R-:W-:-:S06]  /*0230*/  IMAD.WIDE R16, R5, 0x4, R16 ;  /* 0x0000000405107825 */ /* 0x000fcc00078e0210 */
[----:B------:R-:W5:Y:S01]  /*0240*/  LDG.E R16, desc[UR4][R16.64] ;  /* 0x0000000410107981 */ /* 0x000f62000c1e1900 */
[----:B--2---:R-:W-:-:S04]  /*0250*/  IMAD R4, R13, R4, RZ ;  /* 0x000000040d047224 */ /* 0x004fc800078e02ff */
[----:B----4-:R-:W-:Y:S02]  /*0260*/  IMAD R4, R12, R3, R4 ;  /* 0x000000030c047224 */ /* 0x010fe400078e0204 */
[----:B------:R0:W2:Y:S02]  /*0270*/  LDG.E R3, desc[UR4][R26.64] ;  /* 0x000000041a037981 */ /* 0x0000a4000c1e1900 */
[----:B---3--:R-:W-:Y:S02]  /*0280*/  IMAD R14, R14, R9, R4 ;  /* 0x000000090e0e7224 */ /* 0x008fe400078e0204 */
[----:B------:R-:W2:Y:S01]  /*0290*/  LDG.E.128 R8, desc[UR4][R22.64+0x10] ;  /* 0x0000100416087981 */ /* 0x000ea2000c1e1d00 */
[----:B------:R-:W-:-:S03]  /*02a0*/  IMAD.WIDE R12, R2, 0x4, R6 ;  /* 0x00000004020c7825 */ /* 0x000fc600078e0206 */
[----:B------:R-:W3:Y:S01]  /*02b0*/  LDG.E R6, desc[UR4][R6.64] ;  /* 0x0000000406067981 */ /* 0x000ee2000c1e1900 */
[----:B0-----:R-:W-:-:S04]  /*02c0*/  IMAD.WIDE R26, R2, 0x4, R12 ;  /* 0x00000004021a7825 */ /* 0x001fc800078e020c */
[----:B-----5:R-:W-:Y:S01]  /*02d0*/  IMAD R28, R15, R28, R14 ;  /* 0x0000001c0f1c7224 */ /* 0x020fe200078e020e */
[----:B------:R-:W4:Y:S01]  /*02e0*/  LDG.E R4, desc[UR4][R26.64] ;  /* 0x000000041a047981 */ /* 0x000f22000c1e1900 */
[----:B------:R-:W-:-:S03]  /*02f0*/  IMAD.WIDE R20, R2, 0x4, R26 ;  /* 0x0000000402147825 */ /* 0x000fc600078e021a */
[----:B------:R-:W5:Y:S04]  /*0300*/  LDG.E R7, desc[UR4][R12.64] ;  /* 0x000000040c077981 */ /* 0x000f68000c1e1900 */
[----:B------:R-:W4:Y:S04]  /*0310*/  LDG.E R29, desc[UR4][R20.64] ;  /* 0x00000004141d7981 */ /* 0x000f28000c1e1900 */
[----:B------:R0:W5:Y:S02]  /*0320*/  LDG.E.128 R12, desc[UR4][R22.64+0x20] ;  /* 0x00002004160c7981 */ /* 0x000164000c1e1d00 */
[----:B0-----:R-:W-:-:S05]  /*0330*/  IMAD.WIDE R22, R2, 0x4, R20 ;  /* 0x0000000402167825 */ /* 0x001fca00078e0214 */
[----:B------:R-:W4:Y:S01]  /*0340*/  LDG.E R20, desc[UR4][R22.64] ;  /* 0x0000000416147981 */ /* 0x000f22000c1e1900 */
[----:B------:R-:W-:-:S03]  /*0350*/  IMAD.WIDE R26, R2, 0x4, R22 ;  /* 0x00000004021a7825 */ /* 0x000fc600078e0216 */
[----:B------:R0:W4:Y:S04]  /*0360*/  LDG.E R2, desc[UR4][R18.64+0x30] ;  /* 0x0000300412027981 */ /* 0x000128000c1e1900 */
[----:B------:R-:W4:Y:S01]  /*0370*/  LDG.E R27, desc[UR4][R26.64] ;  /* 0x000000041a1b7981 */ /* 0x000f22000c1e1900 */
[----:B0-----:R-:W-:-:S05]  /*0380*/  IMAD.WIDE R18, R0, 0x4, R18 ;  /* 0x0000000400127825 */ /* 0x001fca00078e0212 */
[----:B------:R-:W4:Y:S01]  /*0390*/  LDG.E R21, desc[UR4][R18.64] ;  /* 0x0000000412157981 */ /* 0x000f22000c1e1900 */
[----:B------:R-:W-:Y:S01]  /*03a0*/  IADD3 R5, PT, PT, R0, R5, RZ ;  /* 0x0000000500057210 */ /* 0x000fe20007ffe0ff */
[----:B--2---:R-:W-:-:S04]  /*03b0*/  IMAD R3, R8, R3, R28 ;  /* 0x0000000308037224 */ /* 0x004fc800078e021c */
[----:B------:R-:W-:Y:S02]  /*03c0*/  IMAD R3, R9, R24, R3 ;  /* 0x0000001809037224 */ /* 0x000fe400078e0203 */
[----:B------:R-:W0:Y:S02]  /*03d0*/  LDC.64 R8, c[0x0][0x390] ;  /* 0x0000e400ff087b82 */ /* 0x000e240000000a00 */
[----:B------:R-:W-:-:S04]  /*03e0*/  IMAD R3, R10, R25, R3 ;  /* 0x000000190a037224 */ /* 0x000fc800078e0203 */
[----:B---3--:R-:W-:-:S04]  /*03f0*/  IMAD R3, R11, R6, R3 ;  /* 0x000000060b037224 */ /* 0x008fc800078e0203 */
[----:B-----5:R-:W-:-:S04]  /*0400*/  IMAD R3, R12, R7, R3 ;  /* 0x000000070c037224 */ /* 0x020fc800078e0203 */
[----:B----4-:R-:W-:-:S04]  /*0410*/  IMAD R3, R13, R4, R3 ;  /* 0x000000040d037224 */ /* 0x010fc800078e0203 */
[----:B------:R-:W-:-:S04]  /*0420*/  IMAD R3, R14, R29, R3 ;  /* 0x0000001d0e037224 */ /* 0x000fc800078e0203 */
[----:B------:R-:W-:Y:S02]  /*0430*/  IMAD R3, R15, R20, R3 ;  /* 0x000000140f037224 */ /* 0x000fe400078e0203 */
[----:B0-----:R-:W-:-:S04]  /*0440*/  IMAD.WIDE R8, R5, 0x4, R8 ;  /* 0x0000000405087825 */ /* 0x001fc800078e0208 */
[----:B------:R-:W-:-:S05]  /*0450*/  IMAD R2, R2, R27, R3 ;  /* 0x0000001b02027224 */ /* 0x000fca00078e0203 */
[----:B------:R-:W-:-:S05]  /*0460*/  IADD3 R21, PT, PT, R16, R2, R21 ;  /* 0x0000000210157210 */ /* 0x000fca0007ffe015 */
[----:B------:R-:W-:Y:S01]  /*0470*/  STG.E desc[UR4][R8.64], R21 ;  /* 0x0000001508007986 */ /* 0x000fe2000c101904 */
[----:B------:R-:W-:Y:S05]  /*0480*/  EXIT ;  /* 0x000000000000794d */ /* 0x000fea0003800000 */
.L_x_0:
[----:B------:R-:W-:-:S00]  /*0490*/  BRA `(.L_x_0) ;  /* 0xfffffffc00fc7947 */ /* 0x000fc0000383ffff */
[----:B------:R-:W-:-:S00]  /*04a0*/  NOP ;  /* 0x0000000000007918 */ /* 0x000fc00000000000 */
        /* <DEDUP_REMOVED lines=13> */
.L_x_4:


//--------------------- .text._Z20gpuMatrixComputationPKiS0_Pi --------------------------
	.section	.text._Z20gpuMatrixComputationPKiS0_Pi,"ax",@progbits
	.align	128
        .global         _Z20gpuMatrixComputationPKiS0_Pi
        .type           _Z20gpuMatrixComputationPKiS0_Pi,@function
        .size           _Z20gpuMatrixComputationPKiS0_Pi,(.L_x_5 - _Z20gpuMatrixComputationPKiS0_Pi)
        .other          _Z20gpuMatrixComputationPKiS0_Pi,@"STO_CUDA_ENTRY STV_DEFAULT"
_Z20gpuMatrixComputationPKiS0_Pi:
.text._Z20gpuMatrixComputationPKiS0_Pi:
[----:B------:R-:W-:Y:S01]  /*0000*/  LDC R1, c[0x0][0x37c] ;  /* 0x0000df00ff017b82 */ /* 0x000fe20000000800 */
[----:B------:R-:W-:Y:S01]  /*0010*/  PRMT R0, RZ, 0x7610, R0 ;  /* 0x00007610ff007816 */ /* 0x000fe20000000000 */
[----:B------:R-:W0:Y:S01]  /*0020*/  LDCU.64 UR4, c[0x0][0x358] ;  /* 0x00006b00ff0477ac */ /* 0x000e220008000a00 */
[----:B------:R-:W-:-:S05]  /*0030*/  NOP ;  /* 0x0000000000007918 */ /* 0x000fca0000000000 */
.L_x_2:
[----:B------:R-:W1:Y:S01]  /*0040*/  LDC.64 R2, c[0x0][0x380] ;  /* 0x0000e000ff027b82 */ /* 0x000e620000000a00 */
[----:B------:R-:W-:Y:S02]  /*0050*/  SHF.L.U32 R6, R0, 0x4, RZ ;  /* 0x0000000400067819 */ /* 0x000fe400000006ff */
[----:B------:R-:W-:Y:S02]  /*0060*/  PRMT R9, RZ, 0x7610, R9 ;  /* 0x00007610ff097816 */ /* 0x000fe40000000009 */
[----:B------:R-:W-:-:S04]  /*0070*/  LOP3.LUT R13, R6, 0xf0, RZ, 0xc0, !PT ;  /* 0x000000f0060d7812 */ /* 0x000fc800078ec0ff */
[C---:B------:R-:W-:Y:S01]  /*0080*/  SHF.L.U64.HI R7, R13.reuse, 0x2, RZ ;  /* 0x000000020d077819 */ /* 0x040fe200000102ff */
[C---:B-1----:R-:W-:Y:S01]  /*0090*/  IMAD.WIDE.U32 R2, R13.reuse, 0x4, R2 ;  /* 0x000000040d027825 */ /* 0x042fe200078e0002 */
[----:B--2---:R-:W-:-:S07]  /*00a0*/  SHF.L.U32 R13, R13, 0x2, RZ ;  /* 0x000000020d0d7819 */ /* 0x004fce00000006ff */
.L_x_1:
[----:B--2---:R-:W1:Y:S01]  /*00b0*/  LDC.64 R4, c[0x0][0x390] ;  /* 0x0000e400ff047b82 */ /* 0x004e620000000a00 */
[----:B------:R-:W-:Y:S02]  /*00c0*/  IADD3 R8, PT, PT, R6, R9, RZ ;  /* 0x0000000906087210 */ /* 0x000fe40007ffe0ff */
[----:B------:R-:W-:Y:S02]  /*00d0*/  LOP3.LUT R15, R9, 0xff, RZ, 0xc0, !PT ;  /* 0x000000ff090f7812 */ /* 0x000fe400078ec0ff */
[----:B------:R-:W-:-:S03]  /*00e0*/  LOP3.LUT R17, R8, 0xff, RZ, 0xc0, !PT ;  /* 0x000000ff08117812 */ /* 0x000fc600078ec0ff */
[----:B------:R-:W2:Y:S02]  /*00f0*/  LDC.64 R10, c[0x0][0x388] ;  /* 0x0000e200ff0a7b82 */ /* 0x000ea40000000a00 */
[----:B-1----:R-:W-:-:S05]  /*0100*/  IMAD.WIDE.U32 R4, R17, 0x4, R4 ;  /* 0x0000000411047825 */ /* 0x002fca00078e0004 */
[----:B0-----:R-:W-:Y:S01]  /*0110*/  STG.E desc[UR4][R4.64], RZ ;  /* 0x000000ff04007986 */ /* 0x001fe2000c101904 */
[----:B--2---:R-:W-:-:S03]  /*0120*/  IMAD.WIDE.U32 R10, R15, 0x4, R10 ;  /* 0x000000040f0a7825 */ /* 0x004fc600078e000a */
[----:B------:R-:W2:Y:S04]  /*0130*/  LDG.E R8, desc[UR4][R2.64] ;  /* 0x0000000402087981 */ /* 0x000ea8000c1e1900 */
[----:B------:R-:W2:Y:S02]  /*0140*/  LDG.E R17, desc[UR4][R10.64] ;  /* 0x000000040a117981 */ /* 0x000ea4000c1e1900 */
[----:B--2---:R-:W-:-:S05]  /*0150*/  IMAD R17, R8, R17, RZ ;  /* 0x0000001108117224 */ /* 0x004fca00078e02ff */
[----:B------:R0:W-:Y:S04]  /*0160*/  STG.E desc[UR4][R4.64], R17 ;  /* 0x0000001104007986 */ /* 0x0001e8000c101904 */
[----:B------:R-:W2:Y:S04]  /*0170*/  LDG.E R8, desc[UR4][R2.64+0x4] ;  /* 0x0000040402087981 */ /* 0x000ea8000c1e1900 */
[----:B------:R-:W2:Y:S02]  /*0180*/  LDG.E R12, desc[UR4][R10.64+0x40] ;  /* 0x000040040a0c7981 */ /* 0x000ea4000c1e1900 */
[----:B--2---:R-:W-:-:S05]  /*0190*/  IMAD R19, R8, R12, R17 ;  /* 0x0000000c08137224 */ /* 0x004fca00078e0211 */
[----:B------:R1:W-:Y:S04]  /*01a0*/  STG.E desc[UR4][R4.64], R19 ;  /* 0x0000001304007986 */ /* 0x0003e8000c101904 */
[----:B------:R-:W2:Y:S04]  /*01b0*/  LDG.E R8, desc[UR4][R2.64+0x8] ;  /* 0x0000080402087981 */ /* 0x000ea8000c1e1900 */
[----:B------:R-:W2:Y:S02]  /*01c0*/  LDG.E R12, desc[UR4][R10.64+0x80] ;  /* 0x000080040a0c7981 */ /* 0x000ea4000c1e1900 */
[----:B--2---:R-:W-:-:S05]  /*01d0*/  IMAD R21, R8, R12, R19 ;  /* 0x0000000c08157224 */ /* 0x004fca00078e0213 */
[----:B------:R2:W-:Y:S04]  /*01e0*/  STG.E desc[UR4][R4.64], R21 ;  /* 0x0000001504007986 */ /* 0x0005e8000c101904 */
[----:B------:R-:W0:Y:S04]  /*01f0*/  LDG.E R8, desc[UR4][R2.64+0xc] ;  /* 0x00000c0402087981 */ /* 0x000e28000c1e1900 */
[----:B------:R-:W0:Y:S02]  /*0200*/  LDG.E R12, desc[UR4][R10.64+0xc0] ;  /* 0x0000c0040a0c7981 */ /* 0x000e24000c1e1900 */
[----:B0-----:R-:W-:-:S05]  /*0210*/  IMAD R17, R8, R12, R21 ;  /* 0x0000000c08117224 */ /* 0x001fca00078e0215 */
[----:B------:R0:W-:Y:S04]  /*0220*/  STG.E desc[UR4][R4.64], R17 ;  /* 0x0000001104007986 */ /* 0x0001e8000c101904 */
[----:B------:R-:W1:Y:S04]  /*0230*/  LDG.E R8, desc[UR4][R2.64+0x10] ;  /* 0x0000100402087981 */ /* 0x000e68000c1e1900 */
[----:B------:R-:W1:Y:S02]  /*0240*/  LDG.E R12, desc[UR4][R10.64+0x100] ;  /* 0x000100040a0c7981 */ /* 0x000e64000c1e1900 */
[----:B-1----:R-:W-:-:S05]  /*0250*/  IMAD R19, R8, R12, R17 ;  /* 0x0000000c08137224 */ /* 0x002fca00078e0211 */
        /* <DEDUP_REMOVED lines=41> */
[----:B------:R-:W3:Y:S04]  /*04f0*/  LDG.E R8, desc[UR4][R2.64+0x3c] ;  /* 0x00003c0402087981 */ /* 0x000ee8000c1e1900 */
[----:B------:R-:W3:Y:S01]  /*0500*/  LDG.E R12, desc[UR4][R10.64+0x3c0] ;  /* 0x0003c0040a0c7981 */ /* 0x000ee2000c1e1900 */
[----:B------:R-:W-:Y:S01]  /*0510*/  IADD3 R16, P0, PT, R10, R13, RZ ;  /* 0x0000000d0a107210 */ /* 0x000fe20007f1e0ff */
[----:B------:R-:W-:-:S03]  /*0520*/  IMAD.WIDE.U32 R14, R15, 0x4, R2 ;  /* 0x000000040f0e7825 */ /* 0x000fc600078e0002 */
[----:B0-----:R-:W-:Y:S01]  /*0530*/  IADD3.X R17, PT, PT, R11, R7, RZ, P0, !PT ;  /* 0x000000070b117210 */ /* 0x001fe200007fe4ff */
[----:B---3--:R-:W-:-:S05]  /*0540*/  IMAD R23, R8, R12, R21 ;  /* 0x0000000c08177224 */ /* 0x008fca00078e0215 */
[----:B------:R2:W-:Y:S04]  /*0550*/  STG.E desc[UR4][R4.64], R23 ;  /* 0x0000001704007986 */ /* 0x0005e8000c101904 */
[----:B------:R-:W1:Y:S04]  /*0560*/  LDG.E R16, desc[UR4][R16.64] ;  /* 0x0000000410107981 */ /* 0x000e68000c1e1900 */
[----:B------:R-:W1:Y:S01]  /*0570*/  LDG.E R14, desc[UR4][R14.64] ;  /* 0x000000040e0e7981 */ /* 0x000e62000c1e1900 */
[C---:B------:R-:W-:Y:S02]  /*0580*/  LOP3.LUT R8, R9.reuse, 0xff, RZ, 0xc0, !PT ;  /* 0x000000ff09087812 */ /* 0x040fe400078ec0ff */
[----:B------:R-:W-:-:S02]  /*0590*/  IADD3 R9, PT, PT, R9, 0x1, RZ ;  /* 0x0000000109097810 */ /* 0x000fc40007ffe0ff */
[----:B------:R-:W-:Y:S02]  /*05a0*/  ISETP.GE.U32.AND P0, PT, R8, 0xf, PT ;  /* 0x0000000f0800780c */ /* 0x000fe40003f06070 */
[----:B-1----:R-:W-:-:S05]  /*05b0*/  IADD3 R19, PT, PT, R23, R16, R14 ;  /* 0x0000001017137210 */ /* 0x002fca0007ffe00e */
[----:B------:R2:W-:Y:S06]  /*05c0*/  STG.E desc[UR4][R4.64], R19 ;  /* 0x0000001304007986 */ /* 0x0005ec000c101904 */
[----:B------:R-:W-:Y:S05]  /*05d0*/  @!P0 BRA `(.L_x_1) ;  /* 0xfffffff800b48947 */ /* 0x000fea000383ffff */
[C---:B------:R-:W-:Y:S02]  /*05e0*/  LOP3.LUT R2, R0.reuse, 0xff, RZ, 0xc0, !PT ;  /* 0x000000ff00027812 */ /* 0x040fe400078ec0ff */
[----:B------:R-:W-:Y:S02]  /*05f0*/  IADD3 R0, PT, PT, R0, 0x1, RZ ;  /* 0x0000000100007810 */ /* 0x000fe40007ffe0ff */
[----:B------:R-:W-:-:S13]  /*0600*/  ISETP.GE.U32.AND P0, PT, R2, 0xf, PT ;  /* 0x0000000f0200780c */ /* 0x000fda0003f06070 */
[----:B------:R-:W-:Y:S05]  /*0610*/  @!P0 BRA `(.L_x_2) ;  /* 0xfffffff800888947 */ /* 0x000fea000383ffff */
[----:B------:R-:W-:Y:S05]  /*0620*/  EXIT ;  /* 0x000000000000794d */ /* 0x000fea0003800000 */
.L_x_3:
        /* <DEDUP_REMOVED lines=13> */
.L_x_5:


//--------------------- .nv.shared.reserved.0     --------------------------
	.section	.nv.shared.reserved.0,"aw",@nobits
	.weak		__nv_reservedSMEM_offset_0_alias
	.size		__nv_reservedSMEM_offset_0_alias, 0, 64
	.other		__nv_reservedSMEM_offset_0_alias,@"STO_CUDA_RESERVED_SHARED STV_DEFAULT"
__nv_reservedSMEM_offset_0_alias:
	.zero		0
	.zero		64


//--------------------- .nv.constant0._Z28gpuParallelMatrixComputationPiS_S_i --------------------------
	.section	.nv.constant0._Z28gpuParallelMatrixComputationPiS_S_i,"a",@progbits
	.sectionflags	@""
	.align	4
.nv.constant0._Z28gpuParallelMatrixComputationPiS_S_i:
	.zero		924


//--------------------- .nv.constant0._Z20gpuMatrixComputationPKiS0_Pi --------------------------
	.section	.nv.constant0._Z20gpuMatrixComputationPKiS0_Pi,"a",@progbits
	.sectionflags	@""
	.align	4
.nv.constant0._Z20gpuMatrixComputationPKiS0_Pi:
	.zero		920


//--------------------- SYMBOLS --------------------------

	.type		.nv.reservedSmem.offset0,@object
	.size		.nv.reservedSmem.offset0,0x4
